//
// Generated by NVIDIA NVVM Compiler
//
// Compiler Build ID: CL-36424714
// Cuda compilation tools, release 13.0, V13.0.88
// Based on NVVM 20.0.0
//

.version 9.0
.target sm_100
.address_size 64

	// .globl	_Z17convolutionKernelPKfPfS0_ii

.visible .entry _Z17convolutionKernelPKfPfS0_ii(
	.param .u64 .ptr .align 1 _Z17convolutionKernelPKfPfS0_ii_param_0,
	.param .u64 .ptr .align 1 _Z17convolutionKernelPKfPfS0_ii_param_1,
	.param .u64 .ptr .align 1 _Z17convolutionKernelPKfPfS0_ii_param_2,
	.param .u32 _Z17convolutionKernelPKfPfS0_ii_param_3,
	.param .u32 _Z17convolutionKernelPKfPfS0_ii_param_4
)
{
	.reg .pred 	%p<56>;
	.reg .b32 	%r<41>;
	.reg .b32 	%f<96>;
	.reg .b64 	%rd<47>;

	ld.param.u64 	%rd7, [_Z17convolutionKernelPKfPfS0_ii_param_0];
	ld.param.u64 	%rd6, [_Z17convolutionKernelPKfPfS0_ii_param_1];
	ld.param.u64 	%rd8, [_Z17convolutionKernelPKfPfS0_ii_param_2];
	ld.param.u32 	%r28, [_Z17convolutionKernelPKfPfS0_ii_param_3];
	ld.param.u32 	%r29, [_Z17convolutionKernelPKfPfS0_ii_param_4];
	cvta.to.global.u64 	%rd1, %rd8;
	cvta.to.global.u64 	%rd2, %rd7;
	mov.u32 	%r30, %ctaid.x;
	mov.u32 	%r31, %ntid.x;
	mov.u32 	%r32, %tid.x;
	mad.lo.s32 	%r1, %r30, %r31, %r32;
	setp.ge.s32 	%p1, %r1, %r28;
	@%p1 bra 	$L__BB0_43;
	setp.lt.s32 	%p2, %r29, 1;
	mov.f32 	%f75, 0f00000000;
	@%p2 bra 	$L__BB0_42;
	shr.u32 	%r34, %r29, 1;
	sub.s32 	%r2, %r1, %r34;
	and.b32  	%r3, %r29, 7;
	setp.lt.u32 	%p3, %r29, 8;
	mov.f32 	%f75, 0f00000000;
	mov.b32 	%r39, 0;
	@%p3 bra 	$L__BB0_21;
	and.b32  	%r39, %r29, 2147483640;
	mov.f32 	%f75, 0f00000000;
	mov.b32 	%r37, 0;
$L__BB0_4:
	.pragma "nounroll";
	add.s32 	%r6, %r2, %r37;
	setp.lt.s32 	%p4, %r6, 0;
	setp.ge.s32 	%p5, %r6, %r28;
	mul.wide.u32 	%rd9, %r37, 4;
	add.s64 	%rd3, %rd1, %rd9;
	or.pred  	%p6, %p4, %p5;
	@%p6 bra 	$L__BB0_6;
	mul.wide.u32 	%rd10, %r6, 4;
	add.s64 	%rd11, %rd2, %rd10;
	ld.global.f32 	%f42, [%rd11];
	ld.global.f32 	%f43, [%rd3];
	fma.rn.f32 	%f75, %f42, %f43, %f75;
$L__BB0_6:
	add.s32 	%r7, %r6, 1;
	setp.lt.s32 	%p7, %r7, 0;
	setp.ge.s32 	%p8, %r7, %r28;
	or.pred  	%p9, %p7, %p8;
	@%p9 bra 	$L__BB0_8;
	mul.wide.u32 	%rd12, %r7, 4;
	add.s64 	%rd13, %rd2, %rd12;
	ld.global.f32 	%f44, [%rd13];
	ld.global.f32 	%f45, [%rd3+4];
	fma.rn.f32 	%f75, %f44, %f45, %f75;
$L__BB0_8:
	add.s32 	%r8, %r6, 2;
	setp.lt.s32 	%p10, %r8, 0;
	setp.ge.s32 	%p11, %r8, %r28;
	or.pred  	%p12, %p10, %p11;
	@%p12 bra 	$L__BB0_10;
	mul.wide.u32 	%rd14, %r8, 4;
	add.s64 	%rd15, %rd2, %rd14;
	ld.global.f32 	%f46, [%rd15];
	ld.global.f32 	%f47, [%rd3+8];
	fma.rn.f32 	%f75, %f46, %f47, %f75;
$L__BB0_10:
	add.s32 	%r9, %r6, 3;
	setp.lt.s32 	%p13, %r9, 0;
	setp.ge.s32 	%p14, %r9, %r28;
	or.pred  	%p15, %p13, %p14;
	@%p15 bra 	$L__BB0_12;
	mul.wide.u32 	%rd16, %r9, 4;
	add.s64 	%rd17, %rd2, %rd16;
	ld.global.f32 	%f48, [%rd17];
	ld.global.f32 	%f49, [%rd3+12];
	fma.rn.f32 	%f75, %f48, %f49, %f75;
$L__BB0_12:
	add.s32 	%r10, %r6, 4;
	setp.lt.s32 	%p16, %r10, 0;
	setp.ge.s32 	%p17, %r10, %r28;
	or.pred  	%p18, %p16, %p17;
	@%p18 bra 	$L__BB0_14;
	mul.wide.u32 	%rd18, %r10, 4;
	add.s64 	%rd19, %rd2, %rd18;
	ld.global.f32 	%f50, [%rd19];
	ld.global.f32 	%f51, [%rd3+16];
	fma.rn.f32 	%f75, %f50, %f51, %f75;
$L__BB0_14:
	add.s32 	%r11, %r6, 5;
	setp.lt.s32 	%p19, %r11, 0;
	setp.ge.s32 	%p20, %r11, %r28;
	or.pred  	%p21, %p19, %p20;
	@%p21 bra 	$L__BB0_16;
	mul.wide.u32 	%rd20, %r11, 4;
	add.s64 	%rd21, %rd2, %rd20;
	ld.global.f32 	%f52, [%rd21];
	ld.global.f32 	%f53, [%rd3+20];
	fma.rn.f32 	%f75, %f52, %f53, %f75;
$L__BB0_16:
	add.s32 	%r12, %r6, 6;
	setp.lt.s32 	%p22, %r12, 0;
	setp.ge.s32 	%p23, %r12, %r28;
	or.pred  	%p24, %p22, %p23;
	@%p24 bra 	$L__BB0_18;
	mul.wide.u32 	%rd22, %r12, 4;
	add.s64 	%rd23, %rd2, %rd22;
	ld.global.f32 	%f54, [%rd23];
	ld.global.f32 	%f55, [%rd3+24];
	fma.rn.f32 	%f75, %f54, %f55, %f75;
$L__BB0_18:
	add.s32 	%r13, %r6, 7;
	setp.lt.s32 	%p25, %r13, 0;
	setp.ge.s32 	%p26, %r13, %r28;
	or.pred  	%p27, %p25, %p26;
	@%p27 bra 	$L__BB0_20;
	mul.wide.u32 	%rd24, %r13, 4;
	add.s64 	%rd25, %rd2, %rd24;
	ld.global.f32 	%f56, [%rd25];
	ld.global.f32 	%f57, [%rd3+28];
	fma.rn.f32 	%f75, %f56, %f57, %f75;
$L__BB0_20:
	add.s32 	%r37, %r37, 8;
	setp.ne.s32 	%p28, %r37, %r39;
	@%p28 bra 	$L__BB0_4;
$L__BB0_21:
	setp.eq.s32 	%p29, %r3, 0;
	@%p29 bra 	$L__BB0_42;
	and.b32  	%r16, %r29, 3;
	setp.lt.u32 	%p30, %r3, 4;
	@%p30 bra 	$L__BB0_32;
	add.s32 	%r17, %r2, %r39;
	setp.lt.s32 	%p31, %r17, 0;
	setp.ge.s32 	%p32, %r17, %r28;
	mul.wide.u32 	%rd26, %r39, 4;
	add.s64 	%rd4, %rd1, %rd26;
	or.pred  	%p33, %p31, %p32;
	@%p33 bra 	$L__BB0_25;
	mul.wide.u32 	%rd27, %r17, 4;
	add.s64 	%rd28, %rd2, %rd27;
	ld.global.f32 	%f59, [%rd28];
	ld.global.f32 	%f60, [%rd4];
	fma.rn.f32 	%f75, %f59, %f60, %f75;
$L__BB0_25:
	add.s32 	%r18, %r17, 1;
	setp.lt.s32 	%p34, %r18, 0;
	setp.ge.s32 	%p35, %r18, %r28;
	or.pred  	%p36, %p34, %p35;
	@%p36 bra 	$L__BB0_27;
	mul.wide.u32 	%rd29, %r18, 4;
	add.s64 	%rd30, %rd2, %rd29;
	ld.global.f32 	%f61, [%rd30];
	ld.global.f32 	%f62, [%rd4+4];
	fma.rn.f32 	%f75, %f61, %f62, %f75;
$L__BB0_27:
	add.s32 	%r19, %r17, 2;
	setp.lt.s32 	%p37, %r19, 0;
	setp.ge.s32 	%p38, %r19, %r28;
	or.pred  	%p39, %p37, %p38;
	@%p39 bra 	$L__BB0_29;
	mul.wide.u32 	%rd31, %r19, 4;
	add.s64 	%rd32, %rd2, %rd31;
	ld.global.f32 	%f63, [%rd32];
	ld.global.f32 	%f64, [%rd4+8];
	fma.rn.f32 	%f75, %f63, %f64, %f75;
$L__BB0_29:
	add.s32 	%r20, %r17, 3;
	setp.lt.s32 	%p40, %r20, 0;
	setp.ge.s32 	%p41, %r20, %r28;
	or.pred  	%p42, %p40, %p41;
	@%p42 bra 	$L__BB0_31;
	mul.wide.u32 	%rd33, %r20, 4;
	add.s64 	%rd34, %rd2, %rd33;
	ld.global.f32 	%f65, [%rd34];
	ld.global.f32 	%f66, [%rd4+12];
	fma.rn.f32 	%f75, %f65, %f66, %f75;
$L__BB0_31:
	add.s32 	%r39, %r39, 4;
$L__BB0_32:
	setp.eq.s32 	%p43, %r16, 0;
	@%p43 bra 	$L__BB0_42;
	setp.eq.s32 	%p44, %r16, 1;
	@%p44 bra 	$L__BB0_39;
	add.s32 	%r23, %r2, %r39;
	setp.lt.s32 	%p45, %r23, 0;
	setp.ge.s32 	%p46, %r23, %r28;
	mul.wide.u32 	%rd35, %r39, 4;
	add.s64 	%rd5, %rd1, %rd35;
	or.pred  	%p47, %p45, %p46;
	@%p47 bra 	$L__BB0_36;
	mul.wide.u32 	%rd36, %r23, 4;
	add.s64 	%rd37, %rd2, %rd36;
	ld.global.f32 	%f68, [%rd37];
	ld.global.f32 	%f69, [%rd5];
	fma.rn.f32 	%f75, %f68, %f69, %f75;
$L__BB0_36:
	add.s32 	%r24, %r23, 1;
	setp.lt.s32 	%p48, %r24, 0;
	setp.ge.s32 	%p49, %r24, %r28;
	or.pred  	%p50, %p48, %p49;
	@%p50 bra 	$L__BB0_38;
	mul.wide.u32 	%rd38, %r24, 4;
	add.s64 	%rd39, %rd2, %rd38;
	ld.global.f32 	%f70, [%rd39];
	ld.global.f32 	%f71, [%rd5+4];
	fma.rn.f32 	%f75, %f70, %f71, %f75;
$L__BB0_38:
	add.s32 	%r39, %r39, 2;
$L__BB0_39:
	and.b32  	%r36, %r29, 1;
	setp.eq.b32 	%p51, %r36, 1;
	not.pred 	%p52, %p51;
	@%p52 bra 	$L__BB0_42;
	add.s32 	%r27, %r2, %r39;
	setp.lt.s32 	%p53, %r27, 0;
	setp.ge.s32 	%p54, %r27, %r28;
	or.pred  	%p55, %p53, %p54;
	@%p55 bra 	$L__BB0_42;
	mul.wide.u32 	%rd40, %r27, 4;
	add.s64 	%rd41, %rd2, %rd40;
	ld.global.f32 	%f72, [%rd41];
	mul.wide.u32 	%rd42, %r39, 4;
	add.s64 	%rd43, %rd1, %rd42;
	ld.global.f32 	%f73, [%rd43];
	fma.rn.f32 	%f75, %f72, %f73, %f75;
$L__BB0_42:
	cvta.to.global.u64 	%rd44, %rd6;
	mul.wide.s32 	%rd45, %r1, 4;
	add.s64 	%rd46, %rd44, %rd45;
	st.global.f32 	[%rd46], %f75;
$L__BB0_43:
	ret;

}


// ===== COMPILED SASS (sm_100) =====

	.target	sm_100

	.elftype	@"ET_EXEC"


//--------------------- .note.nv.tkinfo           --------------------------
	.section	.note.nv.tkinfo,"",@"SHT_NOTE"
	.sectionflags	@"SHF_NOTE_NV_TKINFO"
	.tkinfo
        /*0018*/ 	.word	0x00000002
        /*0030*/ 	.string	""
        /*0030*/ 	.string	"ptxas"
        /*0030*/ 	.string	"Cuda compilation tools, release 13.0, V13.0.88"
        /*0030*/ 	.string	"Build cuda_13.0.r13.0/compiler.36424714_0"
        /*0030*/ 	.string	"-arch sm_100 -m 64 "



//--------------------- .note.nv.cuinfo           --------------------------
	.section	.note.nv.cuinfo,"",@"SHT_NOTE"
	.sectionflags	@"SHF_NOTE_NV_CUINFO"
        /*0018*/ 	.short	0x0002
        /*001a*/ 	.short	0x0064
        /*001c*/ 	.short	0x0082
	.zero		2


//--------------------- .nv.info                  --------------------------
	.section	.nv.info,"",@"SHT_CUDA_INFO"
	.align	4


	//----- nvinfo : EIATTR_REGCOUNT
	.align		4
        /*0000*/ 	.byte	0x04, 0x2f
        /*0002*/ 	.short	(.L_1 - .L_0)
	.align		4
.L_0:
        /*0004*/ 	.word	index@(_Z17convolutionKernelPKfPfS0_ii)
        /*0008*/ 	.word	0x00000020


	//----- nvinfo : EIATTR_FRAME_SIZE
	.align		4
.L_1:
        /*000c*/ 	.byte	0x04, 0x11
        /*000e*/ 	.short	(.L_3 - .L_2)
	.align		4
.L_2:
        /*0010*/ 	.word	index@(_Z17convolutionKernelPKfPfS0_ii)
        /*0014*/ 	.word	0x00000000


	//----- nvinfo : EIATTR_MIN_STACK_SIZE
	.align		4
.L_3:
        /*0018*/ 	.byte	0x04, 0x12
        /*001a*/ 	.short	(.L_5 - .L_4)
	.align		4
.L_4:
        /*001c*/ 	.word	index@(_Z17convolutionKernelPKfPfS0_ii)
        /*0020*/ 	.word	0x00000000
.L_5:


//--------------------- .nv.compat                --------------------------
	.section	.nv.compat,"",@"SHT_CUDA_COMPAT_INFO"
	.align	4
        /*0000*/ 	.byte	0x02, 0x09, 0x00, 0x00, 0x02, 0x02, 0x01, 0x00, 0x02, 0x05, 0x05, 0x00, 0x03, 0x07, 0x01, 0x01
        /*0010*/ 	.byte	0x02, 0x03, 0x00, 0x00, 0x02, 0x06, 0x01, 0x00, 0x04, 0x0b, 0x08, 0x00, 0x09, 0x00, 0x00, 0x00
        /*0020*/ 	.byte	0x00, 0x00, 0x00, 0x00


//--------------------- .nv.info._Z17convolutionKernelPKfPfS0_ii --------------------------
	.section	.nv.info._Z17convolutionKernelPKfPfS0_ii,"",@"SHT_CUDA_INFO"
	.sectionflags	@""
	.align	4


	//----- nvinfo : EIATTR_CUDA_API_VERSION
	.align		4
        /*0000*/ 	.byte	0x04, 0x37
        /*0002*/ 	.short	(.L_7 - .L_6)
.L_6:
        /*0004*/ 	.word	0x00000082


	//----- nvinfo : EIATTR_KPARAM_INFO
	.align		4
.L_7:
        /*0008*/ 	.byte	0x04, 0x17
        /*000a*/ 	.short	(.L_9 - .L_8)
.L_8:
        /*000c*/ 	.word	0x00000000
        /*0010*/ 	.short	0x0004
        /*0012*/ 	.short	0x001c
        /*0014*/ 	.byte	0x00, 0xf0, 0x11, 0x00


	//----- nvinfo : EIATTR_KPARAM_INFO
	.align		4
.L_9:
        /*0018*/ 	.byte	0x04, 0x17
        /*001a*/ 	.short	(.L_11 - .L_10)
.L_10:
        /*001c*/ 	.word	0x00000000
        /*0020*/ 	.short	0x0003
        /*0022*/ 	.short	0x0018
        /*0024*/ 	.byte	0x00, 0xf0, 0x11, 0x00


	//----- nvinfo : EIATTR_KPARAM_INFO
	.align		4
.L_11:
        /*0028*/ 	.byte	0x04, 0x17
        /*002a*/ 	.short	(.L_13 - .L_12)
.L_12:
        /*002c*/ 	.word	0x00000000
        /*0030*/ 	.short	0x0002
        /*0032*/ 	.short	0x0010
        /*0034*/ 	.byte	0x00, 0xf5, 0x21, 0x00


	//----- nvinfo : EIATTR_KPARAM_INFO
	.align		4
.L_13:
        /*0038*/ 	.byte	0x04, 0x17
        /*003a*/ 	.short	(.L_15 - .L_14)
.L_14:
        /*003c*/ 	.word	0x00000000
        /*0040*/ 	.short	0x0001
        /*0042*/ 	.short	0x0008
        /*0044*/ 	.byte	0x00, 0xf5, 0x21, 0x00


	//----- nvinfo : EIATTR_KPARAM_INFO
	.align		4
.L_15:
        /*0048*/ 	.byte	0x04, 0x17
        /*004a*/ 	.short	(.L_17 - .L_16)
.L_16:
        /*004c*/ 	.word	0x00000000
        /*0050*/ 	.short	0x0000
        /*0052*/ 	.short	0x0000
        /*0054*/ 	.byte	0x00, 0xf5, 0x21, 0x00


	//----- nvinfo : EIATTR_SPARSE_MMA_MASK
	.align		4
.L_17:
        /*0058*/ 	.byte	0x03, 0x50
        /*005a*/ 	.short	0x0000


	//----- nvinfo : EIATTR_MAXREG_COUNT
	.align		4
        /*005c*/ 	.byte	0x03, 0x1b
        /*005e*/ 	.short	0x00ff


	//----- nvinfo : EIATTR_MERCURY_ISA_VERSION
	.align		4
        /*0060*/ 	.byte	0x03, 0x5f
        /*0062*/ 	.short	0x0101


	//----- nvinfo : EIATTR_VRC_CTA_INIT_COUNT
	.align		4
        /*0064*/ 	.byte	0x02, 0x4a
	.zero		1
	.zero		1


	//----- nvinfo : EIATTR_EXIT_INSTR_OFFSETS
	.align		4
        /*0068*/ 	.byte	0x04, 0x1c
        /*006a*/ 	.short	(.L_19 - .L_18)


	//   ....[0]....
.L_18:
        /*006c*/ 	.word	0x00000070


	//   ....[1]....
        /*0070*/ 	.word	0x00000b10


	//----- nvinfo : EIATTR_CRS_STACK_SIZE
	.align		4
.L_19:
        /*0074*/ 	.byte	0x04, 0x1e
        /*0076*/ 	.short	(.L_21 - .L_20)
.L_20:
        /*0078*/ 	.word	0x00000000


	//----- nvinfo : EIATTR_CBANK_PARAM_SIZE
	.align		4
.L_21:
        /*007c*/ 	.byte	0x03, 0x19
        /*007e*/ 	.short	0x0020


	//----- nvinfo : EIATTR_PARAM_CBANK
	.align		4
        /*0080*/ 	.byte	0x04, 0x0a
        /*0082*/ 	.short	(.L_23 - .L_22)
	.align		4
.L_22:
        /*0084*/ 	.word	index@(.nv.constant0._Z17convolutionKernelPKfPfS0_ii)
        /*0088*/ 	.short	0x0380
        /*008a*/ 	.short	0x0020


	//----- nvinfo : EIATTR_SW_WAR
	.align		4
.L_23:
        /*008c*/ 	.byte	0x04, 0x36
        /*008e*/ 	.short	(.L_25 - .L_24)
.L_24:
        /*0090*/ 	.word	0x00000008
.L_25:


//--------------------- .nv.callgraph             --------------------------
	.section	.nv.callgraph,"",@"SHT_CUDA_CALLGRAPH"
	.align	4
	.sectionentsize	8
	.align		4
        /*0000*/ 	.word	0x00000000
	.align		4
        /*0004*/ 	.word	0xffffffff
	.align		4
        /*0008*/ 	.word	0x00000000
	.align		4
        /*000c*/ 	.word	0xfffffffe
	.align		4
        /*0010*/ 	.word	0x00000000
	.align		4
        /*0014*/ 	.word	0xfffffffd
	.align		4
        /*0018*/ 	.word	0x00000000
	.align		4
        /*001c*/ 	.word	0xfffffffc


//--------------------- .text._Z17convolutionKernelPKfPfS0_ii --------------------------
	.section	.text._Z17convolutionKernelPKfPfS0_ii,"ax",@progbits
	.align	128
        .global         _Z17convolutionKernelPKfPfS0_ii
        .type           _Z17convolutionKernelPKfPfS0_ii,@function
        .size           _Z17convolutionKernelPKfPfS0_ii,(.L_x_7 - _Z17convolutionKernelPKfPfS0_ii)
        .other          _Z17convolutionKernelPKfPfS0_ii,@"STO_CUDA_ENTRY STV_DEFAULT"
_Z17convolutionKernelPKfPfS0_ii:
.text._Z17convolutionKernelPKfPfS0_ii:
[----:B------:R-:W-:Y:S01]  /*0000*/  LDC R1, c[0x0][0x37c] ;  /* 0x0000df00ff017b82 */ /* 0x000fe20000000800 */
[----:B------:R-:W0:Y:S07]  /*0010*/  S2R R3, SR_TID.X ;  /* 0x0000000000037919 */ /* 0x000e2e0000002100 */
[----:B------:R-:W0:Y:S01]  /*0020*/  S2UR UR4, SR_CTAID.X ;  /* 0x00000000000479c3 */ /* 0x000e220000002500 */
[----:B------:R-:W1:Y:S07]  /*0030*/  LDCU UR5, c[0x0][0x398] ;  /* 0x00007300ff0577ac */ /* 0x000e6e0008000800 */
[----:B------:R-:W0:Y:S02]  /*0040*/  LDC R2, c[0x0][0x360] ;  /* 0x0000d800ff027b82 */ /* 0x000e240000000800 */
[----:B0-----:R-:W-:-:S05]  /*0050*/  IMAD R2, R2, UR4, R3 ;  /* 0x0000000402027c24 */ /* 0x001fca000f8e0203 */
[----:B-1----:R-:W-:-:S13]  /*0060*/  ISETP.GE.AND P0, PT, R2, UR5, PT ;  /* 0x0000000502007c0c */ /* 0x002fda000bf06270 */
[----:B------:R-:W-:Y:S05]  /*0070*/  @P0 EXIT ;  /* 0x000000000000094d */ /* 0x000fea0003800000 */
[----:B------:R-:W0:Y:S01]  /*0080*/  LDCU UR4, c[0x0][0x39c] ;  /* 0x00007380ff0477ac */ /* 0x000e220008000800 */
[----:B------:R-:W-:Y:S01]  /*0090*/  HFMA2 R0, -RZ, RZ, 0, 0 ;  /* 0x00000000ff007431 */ /* 0x000fe200000001ff */
[----:B------:R-:W1:Y:S01]  /*00a0*/  LDCU.64 UR8, c[0x0][0x358] ;  /* 0x00006b00ff0877ac */ /* 0x000e620008000a00 */
[----:B0-----:R-:W-:-:S09]  /*00b0*/  UISETP.GE.AND UP0, UPT, UR4, 0x1, UPT ;  /* 0x000000010400788c */ /* 0x001fd2000bf06270 */
[----:B-1----:R-:W-:Y:S05]  /*00c0*/  BRA.U !UP0, `(.L_x_0) ;  /* 0x0000000908847547 */ /* 0x002fea000b800000 */
[----:B------:R-:W-:Y:S01]  /*00d0*/  UISETP.GE.U32.AND UP0, UPT, UR4, 0x8, UPT ;  /* 0x000000080400788c */ /* 0x000fe2000bf06070 */
[----:B------:R-:W-:Y:S01]  /*00e0*/  IMAD.MOV.U32 R0, RZ, RZ, RZ ;  /* 0x000000ffff007224 */ /* 0x000fe200078e00ff */
[----:B------:R-:W-:Y:S01]  /*00f0*/  USHF.R.U32.HI UR6, URZ, 0x1, UR4 ;  /* 0x00000001ff067899 */ /* 0x000fe20008011604 */
[----:B------:R-:W-:Y:S01]  /*0100*/  MOV R3, RZ ;  /* 0x000000ff00037202 */ /* 0x000fe20000000f00 */
[----:B------:R-:W-:-:S04]  /*0110*/  ULOP3.LUT UR7, UR4, 0x7, URZ, 0xc0, !UPT ;  /* 0x0000000704077892 */ /* 0x000fc8000f8ec0ff */
[----:B------:R-:W-:Y:S01]  /*0120*/  VIADD R4, R2, -UR6 ;  /* 0x8000000602047c36 */ /* 0x000fe20008000000 */
[----:B------:R-:W-:Y:S01]  /*0130*/  UISETP.NE.AND UP1, UPT, UR7, URZ, UPT ;  /* 0x000000ff0700728c */ /* 0x000fe2000bf25270 */
[----:B------:R-:W-:Y:S10]  /*0140*/  BRA.U !UP0, `(.L_x_1) ;  /* 0x0000000508287547 */ /* 0x000ff4000b800000 */
[----:B------:R-:W0:Y:S01]  /*0150*/  LDC.64 R8, c[0x0][0x390] ;  /* 0x0000e400ff087b82 */ /* 0x000e220000000a00 */
[----:B------:R-:W-:Y:S01]  /*0160*/  ULOP3.LUT UR4, UR4, 0x7ffffff8, URZ, 0xc0, !UPT ;  /* 0x7ffffff804047892 */ /* 0x000fe2000f8ec0ff */
[----:B------:R-:W-:Y:S01]  /*0170*/  MOV R0, RZ ;  /* 0x000000ff00007202 */ /* 0x000fe20000000f00 */
[----:B------:R-:W-:Y:S01]  /*0180*/  IMAD.MOV.U32 R5, RZ, RZ, RZ ;  /* 0x000000ffff057224 */ /* 0x000fe200078e00ff */
[----:B------:R-:W1:Y:S03]  /*0190*/  LDCU UR5, c[0x0][0x398] ;  /* 0x00007300ff0577ac */ /* 0x000e660008000800 */
[----:B------:R-:W-:-:S07]  /*01a0*/  MOV R3, UR4 ;  /* 0x0000000400037c02 */ /* 0x000fce0008000f00 */
.L_x_2:
[----:B------:R-:W-:Y:S02]  /*01b0*/  IMAD.IADD R27, R4, 0x1, R5 ;  /* 0x00000001041b7824 */ /* 0x000fe400078e0205 */
[----:B0-----:R-:W-:-:S03]  /*01c0*/  IMAD.WIDE.U32 R14, R5, 0x4, R8 ;  /* 0x00000004050e7825 */ /* 0x001fc600078e0008 */
[----:B-1----:R-:W-:-:S04]  /*01d0*/  ISETP.GE.AND P6, PT, R27, UR5, PT ;  /* 0x000000051b007c0c */ /* 0x002fc8000bfc6270 */
[----:B------:R-:W-:-:S13]  /*01e0*/  ISETP.LT.OR P6, PT, R27, RZ, P6 ;  /* 0x000000ff1b00720c */ /* 0x000fda00037c1670 */
[----:B------:R-:W0:Y:S01]  /*01f0*/  @!P6 LDC.64 R6, c[0x0][0x380] ;  /* 0x0000e000ff06eb82 */ /* 0x000e220000000a00 */
[----:B------:R-:W2:Y:S01]  /*0200*/  @!P6 LDG.E R10, desc[UR8][R14.64] ;  /* 0x000000080e0ae981 */ /* 0x000ea2000c1e1900 */
[----:B0-----:R-:W-:-:S05]  /*0210*/  @!P6 IMAD.WIDE.U32 R6, R27, 0x4, R6 ;  /* 0x000000041b06e825 */ /* 0x001fca00078e0006 */
[----:B------:R0:W2:Y:S01]  /*0220*/  @!P6 LDG.E R11, desc[UR8][R6.64] ;  /* 0x00000008060be981 */ /* 0x0000a2000c1e1900 */
[C---:B------:R-:W-:Y:S01]  /*0230*/  VIADD R17, R27.reuse, 0x2 ;  /* 0x000000021b117836 */ /* 0x040fe20000000000 */
[----:B------:R-:W-:-:S04]  /*0240*/  IADD3 R16, PT, PT, R27, 0x1, RZ ;  /* 0x000000011b107810 */ /* 0x000fc80007ffe0ff */
[C---:B------:R-:W-:Y:S02]  /*0250*/  ISETP.GE.AND P5, PT, R16.reuse, UR5, PT ;  /* 0x0000000510007c0c */ /* 0x040fe4000bfa6270 */
[C---:B------:R-:W-:Y:S02]  /*0260*/  ISETP.GE.AND P4, PT, R17.reuse, UR5, PT ;  /* 0x0000000511007c0c */ /* 0x040fe4000bf86270 */
[----:B------:R-:W-:Y:S02]  /*0270*/  ISETP.LT.OR P5, PT, R16, RZ, P5 ;  /* 0x000000ff1000720c */ /* 0x000fe40002fa1670 */
[----:B------:R-:W-:Y:S01]  /*0280*/  ISETP.LT.OR P4, PT, R17, RZ, P4 ;  /* 0x000000ff1100720c */ /* 0x000fe20002781670 */
[C---:B0-----:R-:W-:Y:S01]  /*0290*/  VIADD R6, R27.reuse, 0x4 ;  /* 0x000000041b067836 */ /* 0x041fe20000000000 */
[C---:B------:R-:W-:Y:S02]  /*02a0*/  IADD3 R23, PT, PT, R27.reuse, 0x3, RZ ;  /* 0x000000031b177810 */ /* 0x040fe40007ffe0ff */
[----:B------:R-:W-:-:S02]  /*02b0*/  IADD3 R7, PT, PT, R27, 0x5, RZ ;  /* 0x000000051b077810 */ /* 0x000fc40007ffe0ff */
[C---:B------:R-:W-:Y:S02]  /*02c0*/  ISETP.GE.AND P3, PT, R23.reuse, UR5, PT ;  /* 0x0000000517007c0c */ /* 0x040fe4000bf66270 */
[C---:B------:R-:W-:Y:S02]  /*02d0*/  ISETP.GE.AND P2, PT, R6.reuse, UR5, PT ;  /* 0x0000000506007c0c */ /* 0x040fe4000bf46270 */
[----:B------:R-:W-:Y:S01]  /*02e0*/  ISETP.LT.OR P3, PT, R23, RZ, P3 ;  /* 0x000000ff1700720c */ /* 0x000fe20001f61670 */
[----:B------:R-:W0:Y:S01]  /*02f0*/  @!P5 LDC.64 R28, c[0x0][0x380] ;  /* 0x0000e000ff1cdb82 */ /* 0x000e220000000a00 */
[----:B------:R-:W-:Y:S01]  /*0300*/  ISETP.GE.AND P1, PT, R7, UR5, PT ;  /* 0x0000000507007c0c */ /* 0x000fe2000bf26270 */
[----:B------:R-:W-:Y:S01]  /*0310*/  VIADD R25, R27, 0x6 ;  /* 0x000000061b197836 */ /* 0x000fe20000000000 */
[----:B------:R-:W-:Y:S01]  /*0320*/  ISETP.LT.OR P2, PT, R6, RZ, P2 ;  /* 0x000000ff0600720c */ /* 0x000fe20001741670 */
[----:B------:R-:W3:Y:S04]  /*0330*/  @!P5 LDG.E R24, desc[UR8][R14.64+0x4] ;  /* 0x000004080e18d981 */ /* 0x000ee8000c1e1900 */
[----:B------:R-:W1:Y:S01]  /*0340*/  @!P4 LDC.64 R20, c[0x0][0x380] ;  /* 0x0000e000ff14cb82 */ /* 0x000e620000000a00 */
[----:B------:R-:W-:-:S02]  /*0350*/  ISETP.LT.OR P1, PT, R7, RZ, P1 ;  /* 0x000000ff0700720c */ /* 0x000fc40000f21670 */
[----:B------:R-:W-:-:S04]  /*0360*/  ISETP.GE.AND P0, PT, R25, UR5, PT ;  /* 0x0000000519007c0c */ /* 0x000fc8000bf06270 */
[----:B------:R-:W-:Y:S01]  /*0370*/  ISETP.LT.OR P0, PT, R25, RZ, P0 ;  /* 0x000000ff1900720c */ /* 0x000fe20000701670 */
[----:B------:R-:W4:Y:S01]  /*0380*/  @!P3 LDC.64 R18, c[0x0][0x380] ;  /* 0x0000e000ff12bb82 */ /* 0x000f220000000a00 */
[----:B------:R-:W-:Y:S01]  /*0390*/  IADD3 R27, PT, PT, R27, 0x7, RZ ;  /* 0x000000071b1b7810 */ /* 0x000fe20007ffe0ff */
[----:B------:R-:W5:Y:S06]  /*03a0*/  @!P2 LDG.E R26, desc[UR8][R14.64+0x10] ;  /* 0x000010080e1aa981 */ /* 0x000f6c000c1e1900 */
[----:B------:R-:W4:Y:S01]  /*03b0*/  @!P2 LDC.64 R12, c[0x0][0x380] ;  /* 0x0000e000ff0cab82 */ /* 0x000f220000000a00 */
[----:B0-----:R-:W-:-:S06]  /*03c0*/  @!P5 IMAD.WIDE.U32 R28, R16, 0x4, R28 ;  /* 0x00000004101cd825 */ /* 0x001fcc00078e001c */
[----:B------:R-:W3:Y:S01]  /*03d0*/  @!P5 LDG.E R29, desc[UR8][R28.64] ;  /* 0x000000081c1dd981 */ /* 0x000ee2000c1e1900 */
[----:B-1----:R-:W-:Y:S02]  /*03e0*/  @!P4 IMAD.WIDE.U32 R20, R17, 0x4, R20 ;  /* 0x000000041114c825 */ /* 0x002fe400078e0014 */
[----:B------:R-:W0:Y:S04]  /*03f0*/  @!P0 LDC.64 R16, c[0x0][0x380] ;  /* 0x0000e000ff108b82 */ /* 0x000e280000000a00 */
[----:B------:R-:W5:Y:S01]  /*0400*/  @!P4 LDG.E R21, desc[UR8][R20.64] ;  /* 0x000000081415c981 */ /* 0x000f62000c1e1900 */
[----:B----4-:R-:W-:-:S06]  /*0410*/  @!P3 IMAD.WIDE.U32 R18, R23, 0x4, R18 ;  /* 0x000000041712b825 */ /* 0x010fcc00078e0012 */
[----:B------:R-:W4:Y:S01]  /*0420*/  @!P3 LDG.E R19, desc[UR8][R18.64] ;  /* 0x000000081213b981 */ /* 0x000f22000c1e1900 */
[----:B------:R-:W-:-:S03]  /*0430*/  @!P2 IMAD.WIDE.U32 R12, R6, 0x4, R12 ;  /* 0x00000004060ca825 */ /* 0x000fc600078e000c */
[----:B------:R-:W5:Y:S04]  /*0440*/  @!P4 LDG.E R6, desc[UR8][R14.64+0x8] ;  /* 0x000008080e06c981 */ /* 0x000f68000c1e1900 */
[----:B------:R-:W4:Y:S01]  /*0450*/  @!P2 LDG.E R13, desc[UR8][R12.64] ;  /* 0x000000080c0da981 */ /* 0x000f22000c1e1900 */
[----:B0-----:R-:W-:-:S03]  /*0460*/  @!P0 IMAD.WIDE.U32 R16, R25, 0x4, R16 ;  /* 0x0000000419108825 */ /* 0x001fc600078e0010 */
[----:B------:R-:W4:Y:S04]  /*0470*/  @!P0 LDG.E R18, desc[UR8][R14.64+0x18] ;  /* 0x000018080e128981 */ /* 0x000f28000c1e1900 */
[----:B------:R-:W4:Y:S04]  /*0480*/  @!P1 LDG.E R25, desc[UR8][R14.64+0x14] ;  /* 0x000014080e199981 */ /* 0x000f28000c1e1900 */
[----:B------:R-:W4:Y:S01]  /*0490*/  @!P0 LDG.E R17, desc[UR8][R16.64] ;  /* 0x0000000810118981 */ /* 0x000f22000c1e1900 */
[----:B--2---:R-:W-:Y:S02]  /*04a0*/  @!P6 FFMA R0, R11, R10, R0 ;  /* 0x0000000a0b00e223 */ /* 0x004fe40000000000 */
[----:B------:R-:W0:Y:S01]  /*04b0*/  @!P1 LDC.64 R10, c[0x0][0x380] ;  /* 0x0000e000ff0a9b82 */ /* 0x000e220000000a00 */
[----:B------:R-:W-:-:S04]  /*04c0*/  ISETP.GE.AND P6, PT, R27, UR5, PT ;  /* 0x000000051b007c0c */ /* 0x000fc8000bfc6270 */
[----:B------:R-:W-:-:S13]  /*04d0*/  ISETP.LT.OR P6, PT, R27, RZ, P6 ;  /* 0x000000ff1b00720c */ /* 0x000fda00037c1670 */
[----:B------:R-:W1:Y:S01]  /*04e0*/  @!P6 LDC.64 R22, c[0x0][0x380] ;  /* 0x0000e000ff16eb82 */ /* 0x000e620000000a00 */
[----:B------:R-:W2:Y:S01]  /*04f0*/  @!P6 LDG.E R20, desc[UR8][R14.64+0x1c] ;  /* 0x00001c080e14e981 */ /* 0x000ea2000c1e1900 */
[----:B0-----:R-:W-:-:S03]  /*0500*/  @!P1 IMAD.WIDE.U32 R10, R7, 0x4, R10 ;  /* 0x00000004070a9825 */ /* 0x001fc600078e000a */
[----:B------:R-:W4:Y:S04]  /*0510*/  @!P3 LDG.E R7, desc[UR8][R14.64+0xc] ;  /* 0x00000c080e07b981 */ /* 0x000f28000c1e1900 */
[----:B------:R-:W2:Y:S01]  /*0520*/  @!P1 LDG.E R11, desc[UR8][R10.64] ;  /* 0x000000080a0b9981 */ /* 0x000ea2000c1e1900 */
[----:B-1----:R-:W-:-:S06]  /*0530*/  @!P6 IMAD.WIDE.U32 R22, R27, 0x4, R22 ;  /* 0x000000041b16e825 */ /* 0x002fcc00078e0016 */
[----:B------:R-:W2:Y:S01]  /*0540*/  @!P6 LDG.E R23, desc[UR8][R22.64] ;  /* 0x000000081617e981 */ /* 0x000ea2000c1e1900 */
[----:B---3--:R-:W-:Y:S01]  /*0550*/  @!P5 FFMA R0, R29, R24, R0 ;  /* 0x000000181d00d223 */ /* 0x008fe20000000000 */
[----:B------:R-:W-:-:S03]  /*0560*/  IADD3 R5, PT, PT, R5, 0x8, RZ ;  /* 0x0000000805057810 */ /* 0x000fc60007ffe0ff */
[----:B-----5:R-:W-:-:S04]  /*0570*/  @!P4 FFMA R0, R21, R6, R0 ;  /* 0x000000061500c223 */ /* 0x020fc80000000000 */
[----:B----4-:R-:W-:-:S04]  /*0580*/  @!P3 FFMA R0, R19, R7, R0 ;  /* 0x000000071300b223 */ /* 0x010fc80000000000 */
[----:B------:R-:W-:-:S04]  /*0590*/  @!P2 FFMA R0, R13, R26, R0 ;  /* 0x0000001a0d00a223 */ /* 0x000fc80000000000 */
[----:B--2---:R-:W-:Y:S01]  /*05a0*/  @!P1 FFMA R0, R11, R25, R0 ;  /* 0x000000190b009223 */ /* 0x004fe20000000000 */
[----:B------:R-:W-:-:S03]  /*05b0*/  ISETP.NE.AND P1, PT, R5, R3, PT ;  /* 0x000000030500720c */ /* 0x000fc60003f25270 */
[----:B------:R-:W-:-:S04]  /*05c0*/  @!P0 FFMA R0, R17, R18, R0 ;  /* 0x0000001211008223 */ /* 0x000fc80000000000 */
[----:B------:R-:W-:-:S06]  /*05d0*/  @!P6 FFMA R0, R23, R20, R0 ;  /* 0x000000141700e223 */ /* 0x000fcc0000000000 */
[----:B------:R-:W-:Y:S05]  /*05e0*/  @P1 BRA `(.L_x_2) ;  /* 0xfffffff800f01947 */ /* 0x000fea000383ffff */
.L_x_1:
[----:B------:R-:W-:Y:S05]  /*05f0*/  BRA.U !UP1, `(.L_x_0) ;  /* 0x0000000509387547 */ /* 0x000fea000b800000 */
[----:B------:R-:W0:Y:S01]  /*0600*/  LDCU UR4, c[0x0][0x39c] ;  /* 0x00007380ff0477ac */ /* 0x000e220008000800 */
[----:B------:R-:W-:Y:S02]  /*0610*/  UISETP.GE.U32.AND UP0, UPT, UR7, 0x4, UPT ;  /* 0x000000040700788c */ /* 0x000fe4000bf06070 */
[----:B0-----:R-:W-:-:S04]  /*0620*/  ULOP3.LUT UR6, UR4, 0x3, URZ, 0xc0, !UPT ;  /* 0x0000000304067892 */ /* 0x001fc8000f8ec0ff */
[----:B------:R-:W-:-:S03]  /*0630*/  UISETP.NE.AND UP1, UPT, UR6, URZ, UPT ;  /* 0x000000ff0600728c */ /* 0x000fc6000bf25270 */
[----:B------:R-:W-:Y:S08]  /*0640*/  BRA.U !UP0, `(.L_x_3) ;  /* 0x00000001088c7547 */ /* 0x000ff0000b800000 */
[----:B------:R-:W-:Y:S01]  /*0650*/  IMAD.IADD R17, R4, 0x1, R3 ;  /* 0x0000000104117824 */ /* 0x000fe200078e0203 */
[----:B------:R-:W0:Y:S03]  /*0660*/  LDC.64 R8, c[0x0][0x390] ;  /* 0x0000e400ff087b82 */ /* 0x000e260000000a00 */
[C---:B------:R-:W-:Y:S01]  /*0670*/  VIADD R5, R17.reuse, 0x3 ;  /* 0x0000000311057836 */ /* 0x040fe20000000000 */
[C---:B------:R-:W-:Y:S02]  /*0680*/  ISETP.GE.AND P0, PT, R17.reuse, UR5, PT ;  /* 0x0000000511007c0c */ /* 0x040fe4000bf06270 */
[C---:B------:R-:W-:Y:S02]  /*0690*/  IADD3 R19, PT, PT, R17.reuse, 0x1, RZ ;  /* 0x0000000111137810 */ /* 0x040fe40007ffe0ff */
[C---:B------:R-:W-:Y:S02]  /*06a0*/  IADD3 R21, PT, PT, R17.reuse, 0x2, RZ ;  /* 0x0000000211157810 */ /* 0x040fe40007ffe0ff */
[----:B------:R-:W-:-:S02]  /*06b0*/  ISETP.LT.OR P0, PT, R17, RZ, P0 ;  /* 0x000000ff1100720c */ /* 0x000fc40000701670 */
[----:B------:R-:W-:Y:S02]  /*06c0*/  ISETP.GE.AND P1, PT, R19, UR5, PT ;  /* 0x0000000513007c0c */ /* 0x000fe4000bf26270 */
[----:B------:R-:W-:Y:S02]  /*06d0*/  ISETP.GE.AND P2, PT, R21, UR5, PT ;  /* 0x0000000515007c0c */ /* 0x000fe4000bf46270 */
[----:B------:R-:W-:Y:S02]  /*06e0*/  ISETP.LT.OR P1, PT, R19, RZ, P1 ;  /* 0x000000ff1300720c */ /* 0x000fe40000f21670 */
[----:B------:R-:W-:Y:S02]  /*06f0*/  ISETP.LT.OR P2, PT, R21, RZ, P2 ;  /* 0x000000ff1500720c */ /* 0x000fe40001741670 */
[----:B------:R-:W-:-:S03]  /*0700*/  ISETP.GE.AND P3, PT, R5, UR5, PT ;  /* 0x0000000505007c0c */ /* 0x000fc6000bf66270 */
[----:B------:R-:W1:Y:S01]  /*0710*/  @!P0 LDC.64 R14, c[0x0][0x380] ;  /* 0x0000e000ff0e8b82 */ /* 0x000e620000000a00 */
[----:B------:R-:W-:Y:S01]  /*0720*/  ISETP.LT.OR P3, PT, R5, RZ, P3 ;  /* 0x000000ff0500720c */ /* 0x000fe20001f61670 */
[----:B0-----:R-:W-:-:S05]  /*0730*/  IMAD.WIDE.U32 R8, R3, 0x4, R8 ;  /* 0x0000000403087825 */ /* 0x001fca00078e0008 */
[----:B------:R-:W2:Y:S01]  /*0740*/  @!P0 LDG.E R16, desc[UR8][R8.64] ;  /* 0x0000000808108981 */ /* 0x000ea2000c1e1900 */
[----:B------:R-:W0:Y:S06]  /*0750*/  @!P1 LDC.64 R12, c[0x0][0x380] ;  /* 0x0000e000ff0c9b82 */ /* 0x000e2c0000000a00 */
[----:B------:R-:W3:Y:S02]  /*0760*/  @!P3 LDG.E R18, desc[UR8][R8.64+0xc] ;  /* 0x00000c080812b981 */ /* 0x000ee4000c1e1900 */
[----:B------:R-:W4:Y:S08]  /*0770*/  @!P2 LDC.64 R10, c[0x0][0x380] ;  /* 0x0000e000ff0aab82 */ /* 0x000f300000000a00 */
[----:B------:R-:W5:Y:S01]  /*0780*/  @!P3 LDC.64 R6, c[0x0][0x380] ;  /* 0x0000e000ff06bb82 */ /* 0x000f620000000a00 */
[----:B-1----:R-:W-:-:S02]  /*0790*/  @!P0 IMAD.WIDE.U32 R14, R17, 0x4, R14 ;  /* 0x00000004110e8825 */ /* 0x002fc400078e000e */
[----:B------:R-:W3:Y:S04]  /*07a0*/  @!P1 LDG.E R17, desc[UR8][R8.64+0x4] ;  /* 0x0000040808119981 */ /* 0x000ee8000c1e1900 */
[----:B------:R-:W2:Y:S01]  /*07b0*/  @!P0 LDG.E R15, desc[UR8][R14.64] ;  /* 0x000000080e0f8981 */ /* 0x000ea2000c1e1900 */
[----:B0-----:R-:W-:-:S06]  /*07c0*/  @!P1 IMAD.WIDE.U32 R12, R19, 0x4, R12 ;  /* 0x00000004130c9825 */ /* 0x001fcc00078e000c */
[----:B------:R-:W3:Y:S01]  /*07d0*/  @!P1 LDG.E R13, desc[UR8][R12.64] ;  /* 0x000000080c0d9981 */ /* 0x000ee2000c1e1900 */
[----:B----4-:R-:W-:-:S06]  /*07e0*/  @!P2 IMAD.WIDE.U32 R10, R21, 0x4, R10 ;  /* 0x00000004150aa825 */ /* 0x010fcc00078e000a */
[----:B------:R-:W4:Y:S01]  /*07f0*/  @!P2 LDG.E R11, desc[UR8][R10.64] ;  /* 0x000000080a0ba981 */ /* 0x000f22000c1e1900 */
[----:B-----5:R-:W-:-:S03]  /*0800*/  @!P3 IMAD.WIDE.U32 R6, R5, 0x4, R6 ;  /* 0x000000040506b825 */ /* 0x020fc600078e0006 */
[----:B------:R-:W4:Y:S04]  /*0810*/  @!P2 LDG.E R5, desc[UR8][R8.64+0x8] ;  /* 0x000008080805a981 */ /* 0x000f28000c1e1900 */
[----:B------:R-:W5:Y:S01]  /*0820*/  @!P3 LDG.E R7, desc[UR8][R6.64] ;  /* 0x000000080607b981 */ /* 0x000f62000c1e1900 */
[----:B------:R-:W-:Y:S01]  /*0830*/  IADD3 R3, PT, PT, R3, 0x4, RZ ;  /* 0x0000000403037810 */ /* 0x000fe20007ffe0ff */
[----:B--2---:R-:W-:-:S04]  /*0840*/  @!P0 FFMA R0, R15, R16, R0 ;  /* 0x000000100f008223 */ /* 0x004fc80000000000 */
[----:B---3--:R-:W-:-:S04]  /*0850*/  @!P1 FFMA R0, R13, R17, R0 ;  /* 0x000000110d009223 */ /* 0x008fc80000000000 */
[----:B----4-:R-:W-:-:S04]  /*0860*/  @!P2 FFMA R0, R11, R5, R0 ;  /* 0x000000050b00a223 */ /* 0x010fc80000000000 */
[----:B-----5:R-:W-:-:S07]  /*0870*/  @!P3 FFMA R0, R7, R18, R0 ;  /* 0x000000120700b223 */ /* 0x020fce0000000000 */
.L_x_3:
[----:B------:R-:W-:Y:S05]  /*0880*/  BRA.U !UP1, `(.L_x_0) ;  /* 0x0000000109947547 */ /* 0x000fea000b800000 */
[----:B------:R-:W-:Y:S02]  /*0890*/  UISETP.NE.AND UP0, UPT, UR6, 0x1, UPT ;  /* 0x000000010600788c */ /* 0x000fe4000bf05270 */
[----:B------:R-:W-:-:S04]  /*08a0*/  ULOP3.LUT UR4, UR4, 0x1, URZ, 0xc0, !UPT ;  /* 0x0000000104047892 */ /* 0x000fc8000f8ec0ff */
[----:B------:R-:W-:-:S03]  /*08b0*/  UISETP.NE.U32.AND UP1, UPT, UR4, 0x1, UPT ;  /* 0x000000010400788c */ /* 0x000fc6000bf25070 */
[----:B------:R-:W-:Y:S08]  /*08c0*/  BRA.U !UP0, `(.L_x_4) ;  /* 0x00000001084c7547 */ /* 0x000ff0000b800000 */
[----:B------:R-:W-:Y:S01]  /*08d0*/  IADD3 R5, PT, PT, R4, R3, RZ ;  /* 0x0000000304057210 */ /* 0x000fe20007ffe0ff */
[----:B------:R-:W0:Y:S03]  /*08e0*/  LDC.64 R6, c[0x0][0x390] ;  /* 0x0000e400ff067b82 */ /* 0x000e260000000a00 */
[C---:B------:R-:W-:Y:S01]  /*08f0*/  ISETP.GE.AND P0, PT, R5.reuse, UR5, PT ;  /* 0x0000000505007c0c */ /* 0x040fe2000bf06270 */
[----:B------:R-:W-:-:S03]  /*0900*/  VIADD R15, R5, 0x1 ;  /* 0x00000001050f7836 */ /* 0x000fc60000000000 */
[----:B------:R-:W-:Y:S02]  /*0910*/  ISETP.LT.OR P0, PT, R5, RZ, P0 ;  /* 0x000000ff0500720c */ /* 0x000fe40000701670 */
[----:B------:R-:W-:-:S04]  /*0920*/  ISETP.GE.AND P1, PT, R15, UR5, PT ;  /* 0x000000050f007c0c */ /* 0x000fc8000bf26270 */
[----:B------:R-:W-:-:S07]  /*0930*/  ISETP.LT.OR P1, PT, R15, RZ, P1 ;  /* 0x000000ff0f00720c */ /* 0x000fce0000f21670 */
[----:B------:R-:W1:Y:S01]  /*0940*/  @!P0 LDC.64 R8, c[0x0][0x380] ;  /* 0x0000e000ff088b82 */ /* 0x000e620000000a00 */
[----:B0-----:R-:W-:-:S07]  /*0950*/  IMAD.WIDE.U32 R10, R3, 0x4, R6 ;  /* 0x00000004030a7825 */ /* 0x001fce00078e0006 */
[----:B------:R-:W0:Y:S01]  /*0960*/  @!P1 LDC.64 R12, c[0x0][0x380] ;  /* 0x0000e000ff0c9b82 */ /* 0x000e220000000a00 */
[----:B-1----:R-:W-:Y:S02]  /*0970*/  @!P0 IMAD.WIDE.U32 R6, R5, 0x4, R8 ;  /* 0x0000000405068825 */ /* 0x002fe400078e0008 */
[----:B------:R-:W2:Y:S04]  /*0980*/  @!P0 LDG.E R5, desc[UR8][R10.64] ;  /* 0x000000080a058981 */ /* 0x000ea8000c1e1900 */
[----:B------:R-:W2:Y:S01]  /*0990*/  @!P0 LDG.E R7, desc[UR8][R6.64] ;  /* 0x0000000806078981 */ /* 0x000ea2000c1e1900 */
[----:B0-----:R-:W-:-:S03]  /*09a0*/  @!P1 IMAD.WIDE.U32 R8, R15, 0x4, R12 ;  /* 0x000000040f089825 */ /* 0x001fc600078e000c */
[----:B------:R-:W3:Y:S04]  /*09b0*/  @!P1 LDG.E R12, desc[UR8][R10.64+0x4] ;  /* 0x000004080a0c9981 */ /* 0x000ee8000c1e1900 */
[----:B------:R-:W3:Y:S01]  /*09c0*/  @!P1 LDG.E R9, desc[UR8][R8.64] ;  /* 0x0000000808099981 */ /* 0x000ee2000c1e1900 */
[----:B------:R-:W-:Y:S01]  /*09d0*/  IADD3 R3, PT, PT, R3, 0x2, RZ ;  /* 0x0000000203037810 */ /* 0x000fe20007ffe0ff */
[----:B--2---:R-:W-:-:S04]  /*09e0*/  @!P0 FFMA R0, R7, R5, R0 ;  /* 0x0000000507008223 */ /* 0x004fc80000000000 */
[----:B---3--:R-:W-:-:S07]  /*09f0*/  @!P1 FFMA R0, R9, R12, R0 ;  /* 0x0000000c09009223 */ /* 0x008fce0000000000 */
.L_x_4:
[----:B------:R-:W-:Y:S05]  /*0a00*/  BRA.U UP1, `(.L_x_0) ;  /* 0x0000000101347547 */ /* 0x000fea000b800000 */
[----:B------:R-:W-:Y:S01]  /*0a10*/  IADD3 R9, PT, PT, R4, R3, RZ ;  /* 0x0000000304097210 */ /* 0x000fe20007ffe0ff */
[----:B------:R-:W-:Y:S03]  /*0a20*/  BSSY.RECONVERGENT B0, `(.L_x_0) ;  /* 0x000000b000007945 */ /* 0x000fe60003800200 */
[----:B------:R-:W-:-:S04]  /*0a30*/  ISETP.GE.AND P0, PT, R9, UR5, PT ;  /* 0x0000000509007c0c */ /* 0x000fc8000bf06270 */
[----:B------:R-:W-:-:S13]  /*0a40*/  ISETP.LT.OR P0, PT, R9, RZ, P0 ;  /* 0x000000ff0900720c */ /* 0x000fda0000701670 */
[----:B------:R-:W-:Y:S05]  /*0a50*/  @P0 BRA `(.L_x_5) ;  /* 0x00000000001c0947 */ /* 0x000fea0003800000 */
[----:B------:R-:W0:Y:S08]  /*0a60*/  LDC.64 R4, c[0x0][0x380] ;  /* 0x0000e000ff047b82 */ /* 0x000e300000000a00 */
[----:B------:R-:W1:Y:S01]  /*0a70*/  LDC.64 R6, c[0x0][0x390] ;  /* 0x0000e400ff067b82 */ /* 0x000e620000000a00 */
[----:B0-----:R-:W-:-:S06]  /*0a80*/  IMAD.WIDE.U32 R4, R9, 0x4, R4 ;  /* 0x0000000409047825 */ /* 0x001fcc00078e0004 */
[----:B------:R-:W2:Y:S01]  /*0a90*/  LDG.E R5, desc[UR8][R4.64] ;  /* 0x0000000804057981 */ /* 0x000ea2000c1e1900 */
[----:B-1----:R-:W-:-:S06]  /*0aa0*/  IMAD.WIDE.U32 R6, R3, 0x4, R6 ;  /* 0x0000000403067825 */ /* 0x002fcc00078e0006 */
[----:B------:R-:W2:Y:S02]  /*0ab0*/  LDG.E R6, desc[UR8][R6.64] ;  /* 0x0000000806067981 */ /* 0x000ea4000c1e1900 */
[----:B--2---:R-:W-:-:S07]  /*0ac0*/  FFMA R0, R5, R6, R0 ;  /* 0x0000000605007223 */ /* 0x004fce0000000000 */
.L_x_5:
[----:B------:R-:W-:Y:S05]  /*0ad0*/  BSYNC.RECONVERGENT B0 ;  /* 0x0000000000007941 */ /* 0x000fea0003800200 */
.L_x_0:
[----:B------:R-:W0:Y:S02]  /*0ae0*/  LDC.64 R4, c[0x0][0x388] ;  /* 0x0000e200ff047b82 */ /* 0x000e240000000a00 */
[----:B0-----:R-:W-:-:S05]  /*0af0*/  IMAD.WIDE R2, R2, 0x4, R4 ;  /* 0x0000000402027825 */ /* 0x001fca00078e0204 */
[----:B------:R-:W-:Y:S01]  /*0b00*/  STG.E desc[UR8][R2.64], R0 ;  /* 0x0000000002007986 */ /* 0x000fe2000c101908 */
[----:B------:R-:W-:Y:S05]  /*0b10*/  EXIT ;  /* 0x000000000000794d */ /* 0x000fea0003800000 */
.L_x_6:
[----:B------:R-:W-:-:S00]  /*0b20*/  BRA `(.L_x_6) ;  /* 0xfffffffc00fc7947 */ /* 0x000fc0000383ffff */
[----:B------:R-:W-:-:S00]  /*0b30*/  NOP ;  /* 0x0000000000007918 */ /* 0x000fc00000000000 */
        /* <DEDUP_REMOVED lines=12> */
.L_x_7:


//--------------------- .nv.shared.reserved.0     --------------------------
	.section	.nv.shared.reserved.0,"aw",@nobits
	.weak		__nv_reservedSMEM_offset_0_alias
	.size		__nv_reservedSMEM_offset_0_alias, 0, 64
	.other		__nv_reservedSMEM_offset_0_alias,@"STO_CUDA_RESERVED_SHARED STV_DEFAULT"
__nv_reservedSMEM_offset_0_alias:
	.zero		0
	.zero		64


//--------------------- .nv.constant0._Z17convolutionKernelPKfPfS0_ii --------------------------
	.section	.nv.constant0._Z17convolutionKernelPKfPfS0_ii,"a",@progbits
	.sectionflags	@""
	.align	4
.nv.constant0._Z17convolutionKernelPKfPfS0_ii:
	.zero		928


//--------------------- SYMBOLS --------------------------

	.type		.nv.reservedSmem.offset0,@object
	.size		.nv.reservedSmem.offset0,0x4
